//
// Generated by NVIDIA NVVM Compiler
//
// Compiler Build ID: CL-36424714
// Cuda compilation tools, release 13.0, V13.0.88
// Based on NVVM 20.0.0
//

.version 9.0
.target sm_100
.address_size 64

	// .globl	_Z9testPrintv
.extern .func  (.param .b32 func_retval0) vprintf
(
	.param .b64 vprintf_param_0,
	.param .b64 vprintf_param_1
)
;
.extern .func  (.param .b64 func_retval0) malloc
(
	.param .b64 malloc_param_0
)
;
.global .align 1 .b8 $str[13] = {72, 101, 108, 108, 111, 32, 119, 111, 114, 108, 100, 10};

.visible .entry _Z9testPrintv()
{
	.reg .b32 	%r<3>;
	.reg .b64 	%rd<3>;

	mov.u64 	%rd1, $str;
	cvta.global.u64 	%rd2, %rd1;
	{ // callseq 0, 0
	.param .b64 param0;
	st.param.b64 	[param0], %rd2;
	.param .b64 param1;
	st.param.b64 	[param1], 0;
	.param .b32 retval0;
	call.uni (retval0), 
	vprintf, 
	(
	param0, 
	param1
	);
	ld.param.b32 	%r1, [retval0];
	} // callseq 0
	ret;

}
	// .globl	_Z3addiPfS_
.visible .entry _Z3addiPfS_(
	.param .u32 _Z3addiPfS__param_0,
	.param .u64 .ptr .align 1 _Z3addiPfS__param_1,
	.param .u64 .ptr .align 1 _Z3addiPfS__param_2
)
{
	.reg .pred 	%p<7>;
	.reg .b32 	%r<31>;
	.reg .b32 	%f<16>;
	.reg .b64 	%rd<18>;

	ld.param.u32 	%r12, [_Z3addiPfS__param_0];
	ld.param.u64 	%rd3, [_Z3addiPfS__param_1];
	ld.param.u64 	%rd4, [_Z3addiPfS__param_2];
	cvta.to.global.u64 	%rd1, %rd4;
	cvta.to.global.u64 	%rd2, %rd3;
	mov.u32 	%r13, %ctaid.x;
	mov.u32 	%r14, %ntid.x;
	mov.u32 	%r15, %tid.x;
	mad.lo.s32 	%r29, %r13, %r14, %r15;
	mov.u32 	%r16, %nctaid.x;
	mul.lo.s32 	%r2, %r14, %r16;
	setp.ge.s32 	%p1, %r29, %r12;
	@%p1 bra 	$L__BB1_7;
	add.s32 	%r17, %r29, %r2;
	max.s32 	%r18, %r12, %r17;
	setp.lt.s32 	%p2, %r17, %r12;
	selp.u32 	%r19, 1, 0, %p2;
	add.s32 	%r20, %r17, %r19;
	sub.s32 	%r21, %r18, %r20;
	div.u32 	%r22, %r21, %r2;
	add.s32 	%r3, %r22, %r19;
	and.b32  	%r23, %r3, 3;
	setp.eq.s32 	%p3, %r23, 3;
	@%p3 bra 	$L__BB1_4;
	add.s32 	%r24, %r3, 1;
	and.b32  	%r25, %r24, 3;
	neg.s32 	%r27, %r25;
$L__BB1_3:
	.pragma "nounroll";
	mul.wide.s32 	%rd5, %r29, 4;
	add.s64 	%rd6, %rd1, %rd5;
	add.s64 	%rd7, %rd2, %rd5;
	ld.global.f32 	%f1, [%rd7];
	ld.global.f32 	%f2, [%rd6];
	add.f32 	%f3, %f1, %f2;
	st.global.f32 	[%rd6], %f3;
	add.s32 	%r29, %r29, %r2;
	add.s32 	%r27, %r27, 1;
	setp.ne.s32 	%p4, %r27, 0;
	@%p4 bra 	$L__BB1_3;
$L__BB1_4:
	setp.lt.u32 	%p5, %r3, 3;
	@%p5 bra 	$L__BB1_7;
	mul.wide.s32 	%rd11, %r2, 4;
	shl.b32 	%r26, %r2, 2;
$L__BB1_6:
	mul.wide.s32 	%rd8, %r29, 4;
	add.s64 	%rd9, %rd2, %rd8;
	ld.global.f32 	%f4, [%rd9];
	add.s64 	%rd10, %rd1, %rd8;
	ld.global.f32 	%f5, [%rd10];
	add.f32 	%f6, %f4, %f5;
	st.global.f32 	[%rd10], %f6;
	add.s64 	%rd12, %rd9, %rd11;
	ld.global.f32 	%f7, [%rd12];
	add.s64 	%rd13, %rd10, %rd11;
	ld.global.f32 	%f8, [%rd13];
	add.f32 	%f9, %f7, %f8;
	st.global.f32 	[%rd13], %f9;
	add.s64 	%rd14, %rd12, %rd11;
	ld.global.f32 	%f10, [%rd14];
	add.s64 	%rd15, %rd13, %rd11;
	ld.global.f32 	%f11, [%rd15];
	add.f32 	%f12, %f10, %f11;
	st.global.f32 	[%rd15], %f12;
	add.s64 	%rd16, %rd14, %rd11;
	ld.global.f32 	%f13, [%rd16];
	add.s64 	%rd17, %rd15, %rd11;
	ld.global.f32 	%f14, [%rd17];
	add.f32 	%f15, %f13, %f14;
	st.global.f32 	[%rd17], %f15;
	add.s32 	%r29, %r26, %r29;
	setp.lt.s32 	%p6, %r29, %r12;
	@%p6 bra 	$L__BB1_6;
$L__BB1_7:
	ret;

}
	// .globl	_Z4add2iPfS_ff
.visible .entry _Z4add2iPfS_ff(
	.param .u32 _Z4add2iPfS_ff_param_0,
	.param .u64 .ptr .align 1 _Z4add2iPfS_ff_param_1,
	.param .u64 .ptr .align 1 _Z4add2iPfS_ff_param_2,
	.param .f32 _Z4add2iPfS_ff_param_3,
	.param .f32 _Z4add2iPfS_ff_param_4
)
{
	.reg .pred 	%p<7>;
	.reg .b32 	%r<31>;
	.reg .b32 	%f<23>;
	.reg .b64 	%rd<26>;

	ld.param.u32 	%r12, [_Z4add2iPfS_ff_param_0];
	ld.param.u64 	%rd4, [_Z4add2iPfS_ff_param_1];
	ld.param.u64 	%rd5, [_Z4add2iPfS_ff_param_2];
	ld.param.f32 	%f1, [_Z4add2iPfS_ff_param_3];
	ld.param.f32 	%f2, [_Z4add2iPfS_ff_param_4];
	cvta.to.global.u64 	%rd1, %rd5;
	cvta.to.global.u64 	%rd2, %rd4;
	mul.wide.s32 	%rd6, %r12, 4;
	{ // callseq 1, 0
	.param .b64 param0;
	st.param.b64 	[param0], %rd6;
	.param .b64 retval0;
	call.uni (retval0), 
	malloc, 
	(
	param0
	);
	ld.param.b64 	%rd7, [retval0];
	} // callseq 1
	mov.u32 	%r13, %ctaid.x;
	mov.u32 	%r14, %ntid.x;
	mov.u32 	%r15, %tid.x;
	mad.lo.s32 	%r29, %r13, %r14, %r15;
	mov.u32 	%r16, %nctaid.x;
	mul.lo.s32 	%r2, %r14, %r16;
	setp.ge.s32 	%p1, %r29, %r12;
	@%p1 bra 	$L__BB2_7;
	add.s32 	%r17, %r29, %r2;
	max.s32 	%r18, %r12, %r17;
	setp.lt.s32 	%p2, %r17, %r12;
	selp.u32 	%r19, 1, 0, %p2;
	add.s32 	%r20, %r17, %r19;
	sub.s32 	%r21, %r18, %r20;
	div.u32 	%r22, %r21, %r2;
	add.s32 	%r3, %r22, %r19;
	and.b32  	%r23, %r3, 3;
	setp.eq.s32 	%p3, %r23, 3;
	@%p3 bra 	$L__BB2_4;
	add.s32 	%r24, %r3, 1;
	and.b32  	%r25, %r24, 3;
	neg.s32 	%r27, %r25;
$L__BB2_3:
	.pragma "nounroll";
	mul.wide.s32 	%rd8, %r29, 4;
	add.s64 	%rd9, %rd7, %rd8;
	add.s64 	%rd10, %rd1, %rd8;
	add.s64 	%rd11, %rd2, %rd8;
	ld.global.f32 	%f3, [%rd11];
	ld.global.f32 	%f4, [%rd10];
	mul.f32 	%f5, %f2, %f4;
	fma.rn.f32 	%f6, %f1, %f3, %f5;
	st.f32 	[%rd9], %f6;
	add.s32 	%r29, %r29, %r2;
	add.s32 	%r27, %r27, 1;
	setp.ne.s32 	%p4, %r27, 0;
	@%p4 bra 	$L__BB2_3;
$L__BB2_4:
	setp.lt.u32 	%p5, %r3, 3;
	@%p5 bra 	$L__BB2_7;
	mul.wide.s32 	%rd16, %r2, 4;
	shl.b32 	%r26, %r2, 2;
$L__BB2_6:
	mul.wide.s32 	%rd12, %r29, 4;
	add.s64 	%rd13, %rd2, %rd12;
	ld.global.f32 	%f7, [%rd13];
	add.s64 	%rd14, %rd1, %rd12;
	ld.global.f32 	%f8, [%rd14];
	mul.f32 	%f9, %f2, %f8;
	fma.rn.f32 	%f10, %f1, %f7, %f9;
	add.s64 	%rd15, %rd7, %rd12;
	st.f32 	[%rd15], %f10;
	add.s64 	%rd17, %rd13, %rd16;
	ld.global.f32 	%f11, [%rd17];
	add.s64 	%rd18, %rd14, %rd16;
	ld.global.f32 	%f12, [%rd18];
	mul.f32 	%f13, %f2, %f12;
	fma.rn.f32 	%f14, %f1, %f11, %f13;
	add.s64 	%rd19, %rd15, %rd16;
	st.f32 	[%rd19], %f14;
	add.s64 	%rd20, %rd17, %rd16;
	ld.global.f32 	%f15, [%rd20];
	add.s64 	%rd21, %rd18, %rd16;
	ld.global.f32 	%f16, [%rd21];
	mul.f32 	%f17, %f2, %f16;
	fma.rn.f32 	%f18, %f1, %f15, %f17;
	add.s64 	%rd22, %rd19, %rd16;
	st.f32 	[%rd22], %f18;
	add.s64 	%rd23, %rd20, %rd16;
	ld.global.f32 	%f19, [%rd23];
	add.s64 	%rd24, %rd21, %rd16;
	ld.global.f32 	%f20, [%rd24];
	mul.f32 	%f21, %f2, %f20;
	fma.rn.f32 	%f22, %f1, %f19, %f21;
	add.s64 	%rd25, %rd22, %rd16;
	st.f32 	[%rd25], %f22;
	add.s32 	%r29, %r26, %r29;
	setp.lt.s32 	%p6, %r29, %r12;
	@%p6 bra 	$L__BB2_6;
$L__BB2_7:
	ret;

}


// ===== COMPILED SASS (sm_100) =====

	.target	sm_100

	.elftype	@"ET_EXEC"


//--------------------- .note.nv.tkinfo           --------------------------
	.section	.note.nv.tkinfo,"",@"SHT_NOTE"
	.sectionflags	@"SHF_NOTE_NV_TKINFO"
	.tkinfo
        /*0018*/ 	.word	0x00000002
        /*0030*/ 	.string	""
        /*0030*/ 	.string	"ptxas"
        /*0030*/ 	.string	"Cuda compilation tools, release 13.0, V13.0.88"
        /*0030*/ 	.string	"Build cuda_13.0.r13.0/compiler.36424714_0"
        /*0030*/ 	.string	"-arch sm_100 -m 64 "



//--------------------- .note.nv.cuinfo           --------------------------
	.section	.note.nv.cuinfo,"",@"SHT_NOTE"
	.sectionflags	@"SHF_NOTE_NV_CUINFO"
        /*0018*/ 	.short	0x0002
        /*001a*/ 	.short	0x0064
        /*001c*/ 	.short	0x0082
	.zero		2


//--------------------- .nv.info                  --------------------------
	.section	.nv.info,"",@"SHT_CUDA_INFO"
	.align	4


	//----- nvinfo : EIATTR_REGCOUNT
	.align		4
        /*0000*/ 	.byte	0x04, 0x2f
        /*0002*/ 	.short	(.L_2 - .L_1)
	.align		4
.L_1:
        /*0004*/ 	.word	index@(_Z9testPrintv)
        /*0008*/ 	.word	0x00000018


	//----- nvinfo : EIATTR_FRAME_SIZE
	.align		4
.L_2:
        /*000c*/ 	.byte	0x04, 0x11
        /*000e*/ 	.short	(.L_4 - .L_3)
	.align		4
.L_3:
        /*0010*/ 	.word	index@(_Z9testPrintv)
        /*0014*/ 	.word	0x00000000


	//----- nvinfo : EIATTR_REGCOUNT
	.align		4
.L_4:
        /*0018*/ 	.byte	0x04, 0x2f
        /*001a*/ 	.short	(.L_6 - .L_5)
	.align		4
.L_5:
        /*001c*/ 	.word	index@(_Z3addiPfS_)
        /*0020*/ 	.word	0x00000018


	//----- nvinfo : EIATTR_FRAME_SIZE
	.align		4
.L_6:
        /*0024*/ 	.byte	0x04, 0x11
        /*0026*/ 	.short	(.L_8 - .L_7)
	.align		4
.L_7:
        /*0028*/ 	.word	index@(_Z3addiPfS_)
        /*002c*/ 	.word	0x00000000


	//----- nvinfo : EIATTR_REGCOUNT
	.align		4
.L_8:
        /*0030*/ 	.byte	0x04, 0x2f
        /*0032*/ 	.short	(.L_10 - .L_9)
	.align		4
.L_9:
        /*0034*/ 	.word	index@(_Z4add2iPfS_ff)
        /*0038*/ 	.word	0x00000018


	//----- nvinfo : EIATTR_FRAME_SIZE
	.align		4
.L_10:
        /*003c*/ 	.byte	0x04, 0x11
        /*003e*/ 	.short	(.L_12 - .L_11)
	.align		4
.L_11:
        /*0040*/ 	.word	index@(_Z4add2iPfS_ff)
        /*0044*/ 	.word	0x00000000


	//----- nvinfo : EIATTR_MIN_STACK_SIZE
	.align		4
.L_12:
        /*0048*/ 	.byte	0x04, 0x12
        /*004a*/ 	.short	(.L_14 - .L_13)
	.align		4
.L_13:
        /*004c*/ 	.word	index@(_Z4add2iPfS_ff)
        /*0050*/ 	.word	0x00000000


	//----- nvinfo : EIATTR_MIN_STACK_SIZE
	.align		4
.L_14:
        /*0054*/ 	.byte	0x04, 0x12
        /*0056*/ 	.short	(.L_16 - .L_15)
	.align		4
.L_15:
        /*0058*/ 	.word	index@(_Z3addiPfS_)
        /*005c*/ 	.word	0x00000000


	//----- nvinfo : EIATTR_MIN_STACK_SIZE
	.align		4
.L_16:
        /*0060*/ 	.byte	0x04, 0x12
        /*0062*/ 	.short	(.L_18 - .L_17)
	.align		4
.L_17:
        /*0064*/ 	.word	index@(_Z9testPrintv)
        /*0068*/ 	.word	0x00000000
.L_18:


//--------------------- .nv.compat                --------------------------
	.section	.nv.compat,"",@"SHT_CUDA_COMPAT_INFO"
	.align	4
        /*0000*/ 	.byte	0x02, 0x09, 0x00, 0x00, 0x02, 0x02, 0x01, 0x00, 0x02, 0x05, 0x05, 0x00, 0x03, 0x07, 0x01, 0x01
        /*0010*/ 	.byte	0x02, 0x03, 0x00, 0x00, 0x02, 0x06, 0x01, 0x00, 0x04, 0x0b, 0x08, 0x00, 0x09, 0x00, 0x00, 0x00
        /*0020*/ 	.byte	0x00, 0x00, 0x00, 0x00


//--------------------- .nv.info._Z4add2iPfS_ff   --------------------------
	.section	.nv.info._Z4add2iPfS_ff,"",@"SHT_CUDA_INFO"
	.sectionflags	@""
	.align	4


	//----- nvinfo : EIATTR_CUDA_API_VERSION
	.align		4
        /*0000*/ 	.byte	0x04, 0x37
        /*0002*/ 	.short	(.L_20 - .L_19)
.L_19:
        /*0004*/ 	.word	0x00000082


	//----- nvinfo : EIATTR_KPARAM_INFO
	.align		4
.L_20:
        /*0008*/ 	.byte	0x04, 0x17
        /*000a*/ 	.short	(.L_22 - .L_21)
.L_21:
        /*000c*/ 	.word	0x00000000
        /*0010*/ 	.short	0x0004
        /*0012*/ 	.short	0x001c
        /*0014*/ 	.byte	0x00, 0xf0, 0x11, 0x00


	//----- nvinfo : EIATTR_KPARAM_INFO
	.align		4
.L_22:
        /*0018*/ 	.byte	0x04, 0x17
        /*001a*/ 	.short	(.L_24 - .L_23)
.L_23:
        /*001c*/ 	.word	0x00000000
        /*0020*/ 	.short	0x0003
        /*0022*/ 	.short	0x0018
        /*0024*/ 	.byte	0x00, 0xf0, 0x11, 0x00


	//----- nvinfo : EIATTR_KPARAM_INFO
	.align		4
.L_24:
        /*0028*/ 	.byte	0x04, 0x17
        /*002a*/ 	.short	(.L_26 - .L_25)
.L_25:
        /*002c*/ 	.word	0x00000000
        /*0030*/ 	.short	0x0002
        /*0032*/ 	.short	0x0010
        /*0034*/ 	.byte	0x00, 0xf5, 0x21, 0x00


	//----- nvinfo : EIATTR_KPARAM_INFO
	.align		4
.L_26:
        /*0038*/ 	.byte	0x04, 0x17
        /*003a*/ 	.short	(.L_28 - .L_27)
.L_27:
        /*003c*/ 	.word	0x00000000
        /*0040*/ 	.short	0x0001
        /*0042*/ 	.short	0x0008
        /*0044*/ 	.byte	0x00, 0xf5, 0x21, 0x00


	//----- nvinfo : EIATTR_KPARAM_INFO
	.align		4
.L_28:
        /*0048*/ 	.byte	0x04, 0x17
        /*004a*/ 	.short	(.L_30 - .L_29)
.L_29:
        /*004c*/ 	.word	0x00000000
        /*0050*/ 	.short	0x0000
        /*0052*/ 	.short	0x0000
        /*0054*/ 	.byte	0x00, 0xf0, 0x11, 0x00


	//----- nvinfo : EIATTR_SPARSE_MMA_MASK
	.align		4
.L_30:
        /*0058*/ 	.byte	0x03, 0x50
        /*005a*/ 	.short	0x0000


	//----- nvinfo : EIATTR_MAXREG_COUNT
	.align		4
        /*005c*/ 	.byte	0x03, 0x1b
        /*005e*/ 	.short	0x00ff


	//----- nvinfo : EIATTR_EXTERNS
	.align		4
        /*0060*/ 	.byte	0x04, 0x0f
        /*0062*/ 	.short	(.L_32 - .L_31)


	//   ....[0]....
	.align		4
.L_31:
        /*0064*/ 	.word	index@(malloc)


	//----- nvinfo : EIATTR_MERCURY_ISA_VERSION
	.align		4
.L_32:
        /*0068*/ 	.byte	0x03, 0x5f
        /*006a*/ 	.short	0x0101


	//----- nvinfo : EIATTR_VRC_CTA_INIT_COUNT
	.align		4
        /*006c*/ 	.byte	0x02, 0x4a
	.zero		1
	.zero		1


	//----- nvinfo : EIATTR_SYSCALL_OFFSETS
	.align		4
        /*0070*/ 	.byte	0x04, 0x46
        /*0072*/ 	.short	(.L_34 - .L_33)


	//   ....[0]....
.L_33:
        /*0074*/ 	.word	0x000000d0


	//----- nvinfo : EIATTR_EXIT_INSTR_OFFSETS
	.align		4
.L_34:
        /*0078*/ 	.byte	0x04, 0x1c
        /*007a*/ 	.short	(.L_36 - .L_35)


	//   ....[0]....
.L_35:
        /*007c*/ 	.word	0x00000160


	//   ....[1]....
        /*0080*/ 	.word	0x000004b0


	//   ....[2]....
        /*0084*/ 	.word	0x00000770


	//----- nvinfo : EIATTR_CRS_STACK_SIZE
	.align		4
.L_36:
        /*0088*/ 	.byte	0x04, 0x1e
        /*008a*/ 	.short	(.L_38 - .L_37)
.L_37:
        /*008c*/ 	.word	0x00000000


	//----- nvinfo : EIATTR_CBANK_PARAM_SIZE
	.align		4
.L_38:
        /*0090*/ 	.byte	0x03, 0x19
        /*0092*/ 	.short	0x0020


	//----- nvinfo : EIATTR_PARAM_CBANK
	.align		4
        /*0094*/ 	.byte	0x04, 0x0a
        /*0096*/ 	.short	(.L_40 - .L_39)
	.align		4
.L_39:
        /*0098*/ 	.word	index@(.nv.constant0._Z4add2iPfS_ff)
        /*009c*/ 	.short	0x0380
        /*009e*/ 	.short	0x0020


	//----- nvinfo : EIATTR_SW_WAR
	.align		4
.L_40:
        /*00a0*/ 	.byte	0x04, 0x36
        /*00a2*/ 	.short	(.L_42 - .L_41)
.L_41:
        /*00a4*/ 	.word	0x00000008
.L_42:


//--------------------- .nv.info._Z3addiPfS_      --------------------------
	.section	.nv.info._Z3addiPfS_,"",@"SHT_CUDA_INFO"
	.sectionflags	@""
	.align	4


	//----- nvinfo : EIATTR_CUDA_API_VERSION
	.align		4
        /*0000*/ 	.byte	0x04, 0x37
        /*0002*/ 	.short	(.L_44 - .L_43)
.L_43:
        /*0004*/ 	.word	0x00000082


	//----- nvinfo : EIATTR_KPARAM_INFO
	.align		4
.L_44:
        /*0008*/ 	.byte	0x04, 0x17
        /*000a*/ 	.short	(.L_46 - .L_45)
.L_45:
        /*000c*/ 	.word	0x00000000
        /*0010*/ 	.short	0x0002
        /*0012*/ 	.short	0x0010
        /*0014*/ 	.byte	0x00, 0xf5, 0x21, 0x00


	//----- nvinfo : EIATTR_KPARAM_INFO
	.align		4
.L_46:
        /*0018*/ 	.byte	0x04, 0x17
        /*001a*/ 	.short	(.L_48 - .L_47)
.L_47:
        /*001c*/ 	.word	0x00000000
        /*0020*/ 	.short	0x0001
        /*0022*/ 	.short	0x0008
        /*0024*/ 	.byte	0x00, 0xf5, 0x21, 0x00


	//----- nvinfo : EIATTR_KPARAM_INFO
	.align		4
.L_48:
        /*0028*/ 	.byte	0x04, 0x17
        /*002a*/ 	.short	(.L_50 - .L_49)
.L_49:
        /*002c*/ 	.word	0x00000000
        /*0030*/ 	.short	0x0000
        /*0032*/ 	.short	0x0000
        /*0034*/ 	.byte	0x00, 0xf0, 0x11, 0x00


	//----- nvinfo : EIATTR_SPARSE_MMA_MASK
	.align		4
.L_50:
        /*0038*/ 	.byte	0x03, 0x50
        /*003a*/ 	.short	0x0000


	//----- nvinfo : EIATTR_MAXREG_COUNT
	.align		4
        /*003c*/ 	.byte	0x03, 0x1b
        /*003e*/ 	.short	0x00ff


	//----- nvinfo : EIATTR_MERCURY_ISA_VERSION
	.align		4
        /*0040*/ 	.byte	0x03, 0x5f
        /*0042*/ 	.short	0x0101


	//----- nvinfo : EIATTR_VRC_CTA_INIT_COUNT
	.align		4
        /*0044*/ 	.byte	0x02, 0x4a
	.zero		1
	.zero		1


	//----- nvinfo : EIATTR_EXIT_INSTR_OFFSETS
	.align		4
        /*0048*/ 	.byte	0x04, 0x1c
        /*004a*/ 	.short	(.L_52 - .L_51)


	//   ....[0]....
.L_51:
        /*004c*/ 	.word	0x00000090


	//   ....[1]....
        /*0050*/ 	.word	0x00000380


	//   ....[2]....
        /*0054*/ 	.word	0x00000560


	//----- nvinfo : EIATTR_CRS_STACK_SIZE
	.align		4
.L_52:
        /*0058*/ 	.byte	0x04, 0x1e
        /*005a*/ 	.short	(.L_54 - .L_53)
.L_53:
        /*005c*/ 	.word	0x00000000


	//----- nvinfo : EIATTR_CBANK_PARAM_SIZE
	.align		4
.L_54:
        /*0060*/ 	.byte	0x03, 0x19
        /*0062*/ 	.short	0x0018


	//----- nvinfo : EIATTR_PARAM_CBANK
	.align		4
        /*0064*/ 	.byte	0x04, 0x0a
        /*0066*/ 	.short	(.L_56 - .L_55)
	.align		4
.L_55:
        /*0068*/ 	.word	index@(.nv.constant0._Z3addiPfS_)
        /*006c*/ 	.short	0x0380
        /*006e*/ 	.short	0x0018


	//----- nvinfo : EIATTR_SW_WAR
	.align		4
.L_56:
        /*0070*/ 	.byte	0x04, 0x36
        /*0072*/ 	.short	(.L_58 - .L_57)
.L_57:
        /*0074*/ 	.word	0x00000008
.L_58:


//--------------------- .nv.info._Z9testPrintv    --------------------------
	.section	.nv.info._Z9testPrintv,"",@"SHT_CUDA_INFO"
	.sectionflags	@""
	.align	4


	//----- nvinfo : EIATTR_CUDA_API_VERSION
	.align		4
        /*0000*/ 	.byte	0x04, 0x37
        /*0002*/ 	.short	(.L_60 - .L_59)
.L_59:
        /*0004*/ 	.word	0x00000082


	//----- nvinfo : EIATTR_SPARSE_MMA_MASK
	.align		4
.L_60:
        /*0008*/ 	.byte	0x03, 0x50
        /*000a*/ 	.short	0x0000


	//----- nvinfo : EIATTR_MAXREG_COUNT
	.align		4
        /*000c*/ 	.byte	0x03, 0x1b
        /*000e*/ 	.short	0x00ff


	//----- nvinfo : EIATTR_EXTERNS
	.align		4
        /*0010*/ 	.byte	0x04, 0x0f
        /*0012*/ 	.short	(.L_62 - .L_61)


	//   ....[0]....
	.align		4
.L_61:
        /*0014*/ 	.word	index@(vprintf)


	//----- nvinfo : EIATTR_MERCURY_ISA_VERSION
	.align		4
.L_62:
        /*0018*/ 	.byte	0x03, 0x5f
        /*001a*/ 	.short	0x0101


	//----- nvinfo : EIATTR_VRC_CTA_INIT_COUNT
	.align		4
        /*001c*/ 	.byte	0x02, 0x4a
	.zero		1
	.zero		1


	//----- nvinfo : EIATTR_SYSCALL_OFFSETS
	.align		4
        /*0020*/ 	.byte	0x04, 0x46
        /*0022*/ 	.short	(.L_64 - .L_63)


	//   ....[0]....
.L_63:
        /*0024*/ 	.word	0x00000080


	//----- nvinfo : EIATTR_EXIT_INSTR_OFFSETS
	.align		4
.L_64:
        /*0028*/ 	.byte	0x04, 0x1c
        /*002a*/ 	.short	(.L_66 - .L_65)


	//   ....[0]....
.L_65:
        /*002c*/ 	.word	0x00000090


	//----- nvinfo : EIATTR_SW_WAR
	.align		4
.L_66:
        /*0030*/ 	.byte	0x04, 0x36
        /*0032*/ 	.short	(.L_68 - .L_67)
.L_67:
        /*0034*/ 	.word	0x00000008
.L_68:


//--------------------- .nv.callgraph             --------------------------
	.section	.nv.callgraph,"",@"SHT_CUDA_CALLGRAPH"
	.align	4
	.sectionentsize	8
	.align		4
        /*0000*/ 	.word	0x00000000
	.align		4
        /*0004*/ 	.word	0xffffffff
	.align		4
        /*0008*/ 	.word	index@(_Z4add2iPfS_ff)
	.align		4
        /*000c*/ 	.word	index@(malloc)
	.align		4
        /*0010*/ 	.word	index@(_Z9testPrintv)
	.align		4
        /*0014*/ 	.word	index@(vprintf)
	.align		4
        /*0018*/ 	.word	0x00000000
	.align		4
        /*001c*/ 	.word	0xfffffffe
	.align		4
        /*0020*/ 	.word	0x00000000
	.align		4
        /*0024*/ 	.word	0xfffffffd
	.align		4
        /*0028*/ 	.word	0x00000000
	.align		4
        /*002c*/ 	.word	0xfffffffc


//--------------------- .nv.constant4             --------------------------
	.section	.nv.constant4,"a",@progbits
	.align	8
	.align		8
.nv.constant4:
        /*0000*/ 	.dword	malloc
	.align		8
        /*0008*/ 	.dword	$str
	.align		8
        /*0010*/ 	.dword	vprintf


//--------------------- .text._Z4add2iPfS_ff      --------------------------
	.section	.text._Z4add2iPfS_ff,"ax",@progbits
	.align	128
        .global         _Z4add2iPfS_ff
        .type           _Z4add2iPfS_ff,@function
        .size           _Z4add2iPfS_ff,(.L_x_13 - _Z4add2iPfS_ff)
        .other          _Z4add2iPfS_ff,@"STO_CUDA_ENTRY STV_DEFAULT"
_Z4add2iPfS_ff:
.text._Z4add2iPfS_ff:
[----:B------:R-:W0:Y:S01]  /*0000*/  LDC R1, c[0x0][0x37c] ;  /* 0x0000df00ff017b82 */ /* 0x000e220000000800 */
[----:B------:R-:W1:Y:S01]  /*0010*/  LDCU UR4, c[0x0][0x380] ;  /* 0x00007000ff0477ac */ /* 0x000e620008000800 */
[----:B------:R-:W-:Y:S01]  /*0020*/  MOV R0, 0x0 ;  /* 0x0000000000007802 */ /* 0x000fe20000000f00 */
[----:B------:R-:W2:Y:S05]  /*0030*/  LDCU.64 UR36, c[0x0][0x398] ;  /* 0x00007300ff2477ac */ /* 0x000eaa0008000a00 */
[----:B------:R3:W4:Y:S01]  /*0040*/  LDC.64 R2, c[0x4][R0] ;  /* 0x0100000000027b82 */ /* 0x0007220000000a00 */
[----:B------:R-:W0:Y:S01]  /*0050*/  LDCU.64 UR38, c[0x0][0x398] ;  /* 0x00007300ff2677ac */ /* 0x000e220008000a00 */
[----:B-1----:R-:W-:-:S06]  /*0060*/  UIMAD.WIDE UR4, UR4, 0x4, URZ ;  /* 0x00000004040478a5 */ /* 0x002fcc000f8e02ff */
[----:B------:R-:W-:Y:S01]  /*0070*/  IMAD.U32 R7, RZ, RZ, UR5 ;  /* 0x00000005ff077e24 */ /* 0x000fe2000f8e00ff */
[----:B------:R-:W-:Y:S01]  /*0080*/  MOV R4, UR4 ;  /* 0x0000000400047c02 */ /* 0x000fe20008000f00 */
[----:B------:R-:W-:Y:S01]  /*0090*/  IMAD.U32 R5, RZ, RZ, UR5 ;  /* 0x00000005ff057e24 */ /* 0x000fe2000f8e00ff */
[----:B------:R-:W-:Y:S02]  /*00a0*/  MOV R6, UR4 ;  /* 0x0000000400067c02 */ /* 0x000fe40008000f00 */
[----:B--23--:R-:W-:-:S07]  /*00b0*/  MOV R5, R7 ;  /* 0x0000000700057202 */ /* 0x00cfce0000000f00 */
[----:B------:R-:W-:-:S07]  /*00c0*/  LEPC R20, `(.L_x_0) ;  /* 0x000000001014794e */ /* 0x000fce0000000000 */
[----:B0---4-:R-:W-:Y:S05]  /*00d0*/  CALL.ABS.NOINC R2 ;  /* 0x0000000002007343 */ /* 0x011fea0003c00000 */
.L_x_0:
[----:B------:R-:W0:Y:S01]  /*00e0*/  S2R R3, SR_TID.X ;  /* 0x0000000000037919 */ /* 0x000e220000002100 */
[----:B------:R-:W0:Y:S08]  /*00f0*/  S2UR UR4, SR_CTAID.X ;  /* 0x00000000000479c3 */ /* 0x000e300000002500 */
[----:B------:R-:W0:Y:S01]  /*0100*/  LDC R2, c[0x0][0x360] ;  /* 0x0000d800ff027b82 */ /* 0x000e220000000800 */
[----:B------:R-:W1:Y:S07]  /*0110*/  LDCU UR5, c[0x0][0x370] ;  /* 0x00006e00ff0577ac */ /* 0x000e6e0008000800 */
[----:B------:R-:W2:Y:S01]  /*0120*/  LDC R0, c[0x0][0x380] ;  /* 0x0000e000ff007b82 */ /* 0x000ea20000000800 */
[----:B0-----:R-:W-:-:S02]  /*0130*/  IMAD R3, R2, UR4, R3 ;  /* 0x0000000402037c24 */ /* 0x001fc4000f8e0203 */
[----:B-1----:R-:W-:-:S03]  /*0140*/  IMAD R2, R2, UR5, RZ ;  /* 0x0000000502027c24 */ /* 0x002fc6000f8e02ff */
[----:B--2---:R-:W-:-:S13]  /*0150*/  ISETP.GE.AND P0, PT, R3, R0, PT ;  /* 0x000000000300720c */ /* 0x004fda0003f06270 */
[----:B------:R-:W-:Y:S05]  /*0160*/  @P0 EXIT ;  /* 0x000000000000094d */ /* 0x000fea0003800000 */
[----:B------:R-:W0:Y:S01]  /*0170*/  I2F.U32.RP R11, R2 ;  /* 0x00000002000b7306 */ /* 0x000e220000209000 */
[C---:B------:R-:W-:Y:S01]  /*0180*/  IMAD.IADD R9, R2.reuse, 0x1, R3 ;  /* 0x0000000102097824 */ /* 0x040fe200078e0203 */
[----:B------:R-:W-:Y:S01]  /*0190*/  IADD3 R13, PT, PT, RZ, -R2, RZ ;  /* 0x80000002ff0d7210 */ /* 0x000fe20007ffe0ff */
[----:B------:R-:W1:Y:S01]  /*01a0*/  LDC.64 R16, c[0x0][0x358] ;  /* 0x0000d600ff107b82 */ /* 0x000e620000000a00 */
[----:B------:R-:W-:Y:S01]  /*01b0*/  ISETP.NE.U32.AND P2, PT, R2, RZ, PT ;  /* 0x000000ff0200720c */ /* 0x000fe20003f45070 */
[----:B------:R-:W-:Y:S01]  /*01c0*/  BSSY.RECONVERGENT B0, `(.L_x_1) ;  /* 0x000002e000007945 */ /* 0x000fe20003800200 */
[CC--:B------:R-:W-:Y:S02]  /*01d0*/  ISETP.GE.AND P0, PT, R9.reuse, R0.reuse, PT ;  /* 0x000000000900720c */ /* 0x0c0fe40003f06270 */
[----:B------:R-:W-:Y:S02]  /*01e0*/  VIMNMX R8, PT, PT, R9, R0, !PT ;  /* 0x0000000009087248 */ /* 0x000fe40007fe0100 */
[----:B------:R-:W-:-:S04]  /*01f0*/  SEL R10, RZ, 0x1, P0 ;  /* 0x00000001ff0a7807 */ /* 0x000fc80000000000 */
[----:B------:R-:W-:Y:S01]  /*0200*/  IADD3 R9, PT, PT, R8, -R9, -R10 ;  /* 0x8000000908097210 */ /* 0x000fe20007ffe80a */
[----:B0-----:R-:W0:Y:S02]  /*0210*/  MUFU.RCP R11, R11 ;  /* 0x0000000b000b7308 */ /* 0x001e240000001000 */
[----:B0-----:R-:W-:-:S06]  /*0220*/  VIADD R6, R11, 0xffffffe ;  /* 0x0ffffffe0b067836 */ /* 0x001fcc0000000000 */
[----:B------:R0:W2:Y:S02]  /*0230*/  F2I.FTZ.U32.TRUNC.NTZ R7, R6 ;  /* 0x0000000600077305 */ /* 0x0000a4000021f000 */
[----:B0-----:R-:W-:Y:S02]  /*0240*/  HFMA2 R6, -RZ, RZ, 0, 0 ;  /* 0x00000000ff067431 */ /* 0x001fe400000001ff */
[----:B--2---:R-:W-:-:S04]  /*0250*/  IMAD R13, R13, R7, RZ ;  /* 0x000000070d0d7224 */ /* 0x004fc800078e02ff */
[----:B------:R-:W-:-:S06]  /*0260*/  IMAD.HI.U32 R12, R7, R13, R6 ;  /* 0x0000000d070c7227 */ /* 0x000fcc00078e0006 */
[----:B------:R-:W-:-:S05]  /*0270*/  IMAD.HI.U32 R7, R12, R9, RZ ;  /* 0x000000090c077227 */ /* 0x000fca00078e00ff */
[----:B------:R-:W-:-:S05]  /*0280*/  IADD3 R6, PT, PT, -R7, RZ, RZ ;  /* 0x000000ff07067210 */ /* 0x000fca0007ffe1ff */
[----:B------:R-:W-:-:S05]  /*0290*/  IMAD R9, R2, R6, R9 ;  /* 0x0000000602097224 */ /* 0x000fca00078e0209 */
[----:B------:R-:W-:-:S13]  /*02a0*/  ISETP.GE.U32.AND P0, PT, R9, R2, PT ;  /* 0x000000020900720c */ /* 0x000fda0003f06070 */
[----:B------:R-:W-:Y:S01]  /*02b0*/  @P0 IMAD.IADD R9, R9, 0x1, -R2 ;  /* 0x0000000109090824 */ /* 0x000fe200078e0a02 */
[----:B------:R-:W-:-:S04]  /*02c0*/  @P0 IADD3 R7, PT, PT, R7, 0x1, RZ ;  /* 0x0000000107070810 */ /* 0x000fc80007ffe0ff */
[----:B------:R-:W-:-:S13]  /*02d0*/  ISETP.GE.U32.AND P1, PT, R9, R2, PT ;  /* 0x000000020900720c */ /* 0x000fda0003f26070 */
[----:B------:R-:W-:Y:S02]  /*02e0*/  @P1 IADD3 R7, PT, PT, R7, 0x1, RZ ;  /* 0x0000000107071810 */ /* 0x000fe40007ffe0ff */
[----:B------:R-:W-:-:S05]  /*02f0*/  @!P2 LOP3.LUT R7, RZ, R2, RZ, 0x33, !PT ;  /* 0x00000002ff07a212 */ /* 0x000fca00078e33ff */
[----:B------:R-:W-:-:S05]  /*0300*/  IMAD.IADD R10, R10, 0x1, R7 ;  /* 0x000000010a0a7824 */ /* 0x000fca00078e0207 */
[C---:B------:R-:W-:Y:S02]  /*0310*/  LOP3.LUT R6, R10.reuse, 0x3, RZ, 0xc0, !PT ;  /* 0x000000030a067812 */ /* 0x040fe400078ec0ff */
[----:B------:R-:W-:Y:S02]  /*0320*/  ISETP.GE.U32.AND P1, PT, R10, 0x3, PT ;  /* 0x000000030a00780c */ /* 0x000fe40003f26070 */
[----:B------:R-:W-:-:S13]  /*0330*/  ISETP.NE.AND P0, PT, R6, 0x3, PT ;  /* 0x000000030600780c */ /* 0x000fda0003f05270 */
[----:B-1----:R-:W-:Y:S05]  /*0340*/  @!P0 BRA `(.L_x_2) ;  /* 0x0000000000548947 */ /* 0x002fea0003800000 */
[----:B------:R-:W0:Y:S01]  /*0350*/  LDC.64 R6, c[0x0][0x390] ;  /* 0x0000e400ff067b82 */ /* 0x000e220000000a00 */
[----:B------:R-:W-:-:S04]  /*0360*/  IADD3 R10, PT, PT, R10, 0x1, RZ ;  /* 0x000000010a0a7810 */ /* 0x000fc80007ffe0ff */
[----:B------:R-:W-:-:S03]  /*0370*/  LOP3.LUT R10, R10, 0x3, RZ, 0xc0, !PT ;  /* 0x000000030a0a7812 */ /* 0x000fc600078ec0ff */
[----:B------:R-:W1:Y:S01]  /*0380*/  LDC.64 R8, c[0x0][0x388] ;  /* 0x0000e200ff087b82 */ /* 0x000e620000000a00 */
[----:B------:R-:W-:-:S07]  /*0390*/  IADD3 R18, PT, PT, -R10, RZ, RZ ;  /* 0x000000ff0a127210 */ /* 0x000fce0007ffe1ff */
.L_x_3:
[C---:B------:R-:W-:Y:S01]  /*03a0*/  R2UR UR6, R16.reuse ;  /* 0x00000000100672ca */ /* 0x040fe200000e0000 */
[----:B0-----:R-:W-:Y:S01]  /*03b0*/  IMAD.WIDE R12, R3, 0x4, R6 ;  /* 0x00000004030c7825 */ /* 0x001fe200078e0206 */
[----:B------:R-:W-:Y:S02]  /*03c0*/  R2UR UR7, R17 ;  /* 0x00000000110772ca */ /* 0x000fe400000e0000 */
[----:B------:R-:W-:Y:S01]  /*03d0*/  R2UR UR4, R16 ;  /* 0x00000000100472ca */ /* 0x000fe200000e0000 */
[----:B-1----:R-:W-:Y:S01]  /*03e0*/  IMAD.WIDE R14, R3, 0x4, R8 ;  /* 0x00000004030e7825 */ /* 0x002fe200078e0208 */
[----:B------:R-:W-:-:S09]  /*03f0*/  R2UR UR5, R17 ;  /* 0x00000000110572ca */ /* 0x000fd200000e0000 */
[----:B--2---:R-:W2:Y:S04]  /*0400*/  LDG.E R12, desc[UR6][R12.64] ;  /* 0x000000060c0c7981 */ /* 0x004ea8000c1e1900 */
[----:B------:R-:W3:Y:S01]  /*0410*/  LDG.E R14, desc[UR4][R14.64] ;  /* 0x000000040e0e7981 */ /* 0x000ee2000c1e1900 */
[----:B------:R-:W-:Y:S02]  /*0420*/  VIADD R18, R18, 0x1 ;  /* 0x0000000112127836 */ /* 0x000fe40000000000 */
[----:B------:R-:W-:Y:S01]  /*0430*/  IMAD.WIDE R10, R3, 0x4, R4 ;  /* 0x00000004030a7825 */ /* 0x000fe200078e0204 */
[----:B------:R-:W-:Y:S02]  /*0440*/  IADD3 R3, PT, PT, R2, R3, RZ ;  /* 0x0000000302037210 */ /* 0x000fe40007ffe0ff */
[----:B------:R-:W-:Y:S01]  /*0450*/  ISETP.NE.AND P0, PT, R18, RZ, PT ;  /* 0x000000ff1200720c */ /* 0x000fe20003f05270 */
[----:B--2---:R-:W-:-:S04]  /*0460*/  FMUL R19, R12, UR37 ;  /* 0x000000250c137c20 */ /* 0x004fc80008400000 */
[----:B---3--:R-:W-:-:S05]  /*0470*/  FFMA R19, R14, UR36, R19 ;  /* 0x000000240e137c23 */ /* 0x008fca0008000013 */
[----:B------:R2:W-:Y:S03]  /*0480*/  ST.E desc[UR4][R10.64], R19 ;  /* 0x000000130a007985 */ /* 0x0005e6000c101904 */
[----:B------:R-:W-:Y:S05]  /*0490*/  @P0 BRA `(.L_x_3) ;  /* 0xfffffffc00c00947 */ /* 0x000fea000383ffff */
.L_x_2:
[----:B------:R-:W-:Y:S05]  /*04a0*/  BSYNC.RECONVERGENT B0 ;  /* 0x0000000000007941 */ /* 0x000fea0003800200 */
.L_x_1:
[----:B------:R-:W-:Y:S05]  /*04b0*/  @!P1 EXIT ;  /* 0x000000000000994d */ /* 0x000fea0003800000 */
.L_x_4:
[----:B0-----:R-:W0:Y:S01]  /*04c0*/  LDC.64 R8, c[0x0][0x390] ;  /* 0x0000e400ff087b82 */ /* 0x001e220000000a00 */
[C---:B------:R-:W-:Y:S02]  /*04d0*/  R2UR UR6, R16.reuse ;  /* 0x00000000100672ca */ /* 0x040fe400000e0000 */
[C---:B------:R-:W-:Y:S02]  /*04e0*/  R2UR UR7, R17.reuse ;  /* 0x00000000110772ca */ /* 0x040fe400000e0000 */
[----:B------:R-:W-:Y:S02]  /*04f0*/  R2UR UR4, R16 ;  /* 0x00000000100472ca */ /* 0x000fe400000e0000 */
[----:B------:R-:W-:Y:S01]  /*0500*/  R2UR UR5, R17 ;  /* 0x00000000110572ca */ /* 0x000fe200000e0000 */
[----:B------:R-:W2:Y:S01]  /*0510*/  LDC.64 R6, c[0x0][0x388] ;  /* 0x0000e200ff067b82 */ /* 0x000ea20000000a00 */
[----:B0-----:R-:W-:-:S04]  /*0520*/  IMAD.WIDE R12, R3, 0x4, R8 ;  /* 0x00000004030c7825 */ /* 0x001fc800078e0208 */
[----:B--2---:R-:W-:-:S03]  /*0530*/  IMAD.WIDE R10, R3, 0x4, R6 ;  /* 0x00000004030a7825 */ /* 0x004fc600078e0206 */
[----:B------:R-:W2:Y:S04]  /*0540*/  LDG.E R7, desc[UR6][R12.64] ;  /* 0x000000060c077981 */ /* 0x000ea8000c1e1900 */
[----:B------:R-:W3:Y:S01]  /*0550*/  LDG.E R6, desc[UR4][R10.64] ;  /* 0x000000040a067981 */ /* 0x000ee2000c1e1900 */
[----:B------:R-:W-:Y:S01]  /*0560*/  R2UR UR8, R16 ;  /* 0x00000000100872ca */ /* 0x000fe200000e0000 */
[----:B------:R-:W-:Y:S01]  /*0570*/  IMAD.WIDE R8, R3, 0x4, R4 ;  /* 0x0000000403087825 */ /* 0x000fe200078e0204 */
[----:B------:R-:W-:-:S03]  /*0580*/  R2UR UR9, R17 ;  /* 0x00000000110972ca */ /* 0x000fc600000e0000 */
[----:B------:R-:W-:-:S04]  /*0590*/  IMAD.WIDE R14, R2, 0x4, R10 ;  /* 0x00000004020e7825 */ /* 0x000fc800078e020a */
[----:B--2---:R-:W-:-:S04]  /*05a0*/  FMUL R7, R7, UR39 ;  /* 0x0000002707077c20 */ /* 0x004fc80008400000 */
[----:B---3--:R-:W-:Y:S01]  /*05b0*/  FFMA R19, R6, UR38, R7 ;  /* 0x0000002606137c23 */ /* 0x008fe20008000007 */
[----:B------:R-:W-:-:S04]  /*05c0*/  IMAD.WIDE R6, R2, 0x4, R12 ;  /* 0x0000000402067825 */ /* 0x000fc800078e020c */
[----:B------:R0:W-:Y:S04]  /*05d0*/  ST.E desc[UR4][R8.64], R19 ;  /* 0x0000001308007985 */ /* 0x0001e8000c101904 */
[----:B------:R-:W2:Y:S04]  /*05e0*/  LDG.E R12, desc[UR8][R6.64] ;  /* 0x00000008060c7981 */ /* 0x000ea8000c1e1900 */
[----:B------:R-:W3:Y:S01]  /*05f0*/  LDG.E R10, desc[UR6][R14.64] ;  /* 0x000000060e0a7981 */ /* 0x000ee2000c1e1900 */
[----:B--2---:R-:W-:Y:S01]  /*0600*/  FMUL R11, R12, UR39 ;  /* 0x000000270c0b7c20 */ /* 0x004fe20008400000 */
[----:B------:R-:W-:-:S04]  /*0610*/  IMAD.WIDE R12, R2, 0x4, R8 ;  /* 0x00000004020c7825 */ /* 0x000fc800078e0208 */
[----:B---3--:R-:W-:Y:S01]  /*0620*/  FFMA R21, R10, UR38, R11 ;  /* 0x000000260a157c23 */ /* 0x008fe2000800000b */
[----:B------:R-:W-:-:S04]  /*0630*/  IMAD.WIDE R10, R2, 0x4, R6 ;  /* 0x00000004020a7825 */ /* 0x000fc800078e0206 */
[----:B------:R1:W-:Y:S01]  /*0640*/  ST.E desc[UR4][R12.64], R21 ;  /* 0x000000150c007985 */ /* 0x0003e2000c101904 */
[----:B0-----:R-:W-:-:S03]  /*0650*/  IMAD.WIDE R8, R2, 0x4, R14 ;  /* 0x0000000402087825 */ /* 0x001fc600078e020e */
[----:B------:R-:W2:Y:S04]  /*0660*/  LDG.E R7, desc[UR8][R10.64] ;  /* 0x000000080a077981 */ /* 0x000ea8000c1e1900 */
[----:B------:R-:W3:Y:S01]  /*0670*/  LDG.E R6, desc[UR6][R8.64] ;  /* 0x0000000608067981 */ /* 0x000ee2000c1e1900 */
[----:B------:R-:W-:-:S04]  /*0680*/  IMAD.WIDE R14, R2, 0x4, R10 ;  /* 0x00000004020e7825 */ /* 0x000fc800078e020a */
[----:B--2---:R-:W-:-:S04]  /*0690*/  FMUL R7, R7, UR39 ;  /* 0x0000002707077c20 */ /* 0x004fc80008400000 */
[----:B---3--:R-:W-:Y:S01]  /*06a0*/  FFMA R19, R6, UR38, R7 ;  /* 0x0000002606137c23 */ /* 0x008fe20008000007 */
[----:B------:R-:W-:-:S04]  /*06b0*/  IMAD.WIDE R6, R2, 0x4, R12 ;  /* 0x0000000402067825 */ /* 0x000fc800078e020c */
[C---:B-1----:R-:W-:Y:S01]  /*06c0*/  IMAD.WIDE R12, R2.reuse, 0x4, R8 ;  /* 0x00000004020c7825 */ /* 0x042fe200078e0208 */
[----:B------:R0:W-:Y:S04]  /*06d0*/  ST.E desc[UR4][R6.64], R19 ;  /* 0x0000001306007985 */ /* 0x0001e8000c101904 */
[----:B------:R-:W2:Y:S04]  /*06e0*/  LDG.E R14, desc[UR8][R14.64] ;  /* 0x000000080e0e7981 */ /* 0x000ea8000c1e1900 */
[----:B------:R-:W3:Y:S01]  /*06f0*/  LDG.E R12, desc[UR6][R12.64] ;  /* 0x000000060c0c7981 */ /* 0x000ee2000c1e1900 */
[C---:B------:R-:W-:Y:S01]  /*0700*/  LEA R3, R2.reuse, R3, 0x2 ;  /* 0x0000000302037211 */ /* 0x040fe200078e10ff */
[----:B------:R-:W-:-:S03]  /*0710*/  IMAD.WIDE R8, R2, 0x4, R6 ;  /* 0x0000000402087825 */ /* 0x000fc600078e0206 */
[----:B------:R-:W-:Y:S01]  /*0720*/  ISETP.GE.AND P0, PT, R3, R0, PT ;  /* 0x000000000300720c */ /* 0x000fe20003f06270 */
[----:B--2---:R-:W-:-:S04]  /*0730*/  FMUL R11, R14, UR39 ;  /* 0x000000270e0b7c20 */ /* 0x004fc80008400000 */
[----:B---3--:R-:W-:-:S05]  /*0740*/  FFMA R11, R12, UR38, R11 ;  /* 0x000000260c0b7c23 */ /* 0x008fca000800000b */
[----:B------:R0:W-:Y:S03]  /*0750*/  ST.E desc[UR4][R8.64], R11 ;  /* 0x0000000b08007985 */ /* 0x0001e6000c101904 */
[----:B------:R-:W-:Y:S05]  /*0760*/  @!P0 BRA `(.L_x_4) ;  /* 0xfffffffc00548947 */ /* 0x000fea000383ffff */
[----:B------:R-:W-:Y:S05]  /*0770*/  EXIT ;  /* 0x000000000000794d */ /* 0x000fea0003800000 */
.L_x_5:
[----:B------:R-:W-:-:S00]  /*0780*/  BRA `(.L_x_5) ;  /* 0xfffffffc00fc7947 */ /* 0x000fc0000383ffff */
[----:B------:R-:W-:-:S00]  /*0790*/  NOP ;  /* 0x0000000000007918 */ /* 0x000fc00000000000 */
        /* <DEDUP_REMOVED lines=14> */
.L_x_13:


//--------------------- .text._Z3addiPfS_         --------------------------
	.section	.text._Z3addiPfS_,"ax",@progbits
	.align	128
        .global         _Z3addiPfS_
        .type           _Z3addiPfS_,@function
        .size           _Z3addiPfS_,(.L_x_14 - _Z3addiPfS_)
        .other          _Z3addiPfS_,@"STO_CUDA_ENTRY STV_DEFAULT"
_Z3addiPfS_:
.text._Z3addiPfS_:
[----:B------:R-:W-:Y:S01]  /*0000*/  LDC R1, c[0x0][0x37c] ;  /* 0x0000df00ff017b82 */ /* 0x000fe20000000800 */
[----:B------:R-:W0:Y:S07]  /*0010*/  S2R R3, SR_TID.X ;  /* 0x0000000000037919 */ /* 0x000e2e0000002100 */
[----:B------:R-:W0:Y:S01]  /*0020*/  S2UR UR4, SR_CTAID.X ;  /* 0x00000000000479c3 */ /* 0x000e220000002500 */
[----:B------:R-:W1:Y:S07]  /*0030*/  LDCU UR6, c[0x0][0x380] ;  /* 0x00007000ff0677ac */ /* 0x000e6e0008000800 */
[----:B------:R-:W0:Y:S01]  /*0040*/  LDC R0, c[0x0][0x360] ;  /* 0x0000d800ff007b82 */ /* 0x000e220000000800 */
[----:B------:R-:W2:Y:S01]  /*0050*/  LDCU UR5, c[0x0][0x370] ;  /* 0x00006e00ff0577ac */ /* 0x000ea20008000800 */
[----:B0-----:R-:W-:-:S02]  /*0060*/  IMAD R3, R0, UR4, R3 ;  /* 0x0000000400037c24 */ /* 0x001fc4000f8e0203 */
[----:B--2---:R-:W-:-:S03]  /*0070*/  IMAD R0, R0, UR5, RZ ;  /* 0x0000000500007c24 */ /* 0x004fc6000f8e02ff */
[----:B-1----:R-:W-:-:S13]  /*0080*/  ISETP.GE.AND P0, PT, R3, UR6, PT ;  /* 0x0000000603007c0c */ /* 0x002fda000bf06270 */
[----:B------:R-:W-:Y:S05]  /*0090*/  @P0 EXIT ;  /* 0x000000000000094d */ /* 0x000fea0003800000 */
[----:B------:R-:W0:Y:S01]  /*00a0*/  I2F.U32.RP R8, R0 ;  /* 0x0000000000087306 */ /* 0x000e220000209000 */
[C---:B------:R-:W-:Y:S01]  /*00b0*/  IMAD.IADD R2, R0.reuse, 0x1, R3 ;  /* 0x0000000100027824 */ /* 0x040fe200078e0203 */
[----:B------:R-:W-:Y:S01]  /*00c0*/  IADD3 R9, PT, PT, RZ, -R0, RZ ;  /* 0x80000000ff097210 */ /* 0x000fe20007ffe0ff */
[----:B------:R-:W1:Y:S01]  /*00d0*/  LDCU.64 UR4, c[0x0][0x358] ;  /* 0x00006b00ff0477ac */ /* 0x000e620008000a00 */
[----:B------:R-:W-:Y:S01]  /*00e0*/  ISETP.NE.U32.AND P2, PT, R0, RZ, PT ;  /* 0x000000ff0000720c */ /* 0x000fe20003f45070 */
[----:B------:R-:W-:Y:S01]  /*00f0*/  BSSY.RECONVERGENT B0, `(.L_x_6) ;  /* 0x0000028000007945 */ /* 0x000fe20003800200 */
[C---:B------:R-:W-:Y:S02]  /*0100*/  ISETP.GE.AND P0, PT, R2.reuse, UR6, PT ;  /* 0x0000000602007c0c */ /* 0x040fe4000bf06270 */
[----:B------:R-:W-:Y:S02]  /*0110*/  VIMNMX R7, PT, PT, R2, UR6, !PT ;  /* 0x0000000602077c48 */ /* 0x000fe4000ffe0100 */
[----:B------:R-:W-:-:S04]  /*0120*/  SEL R6, RZ, 0x1, P0 ;  /* 0x00000001ff067807 */ /* 0x000fc80000000000 */
[----:B------:R-:W-:Y:S01]  /*0130*/  IADD3 R7, PT, PT, R7, -R2, -R6 ;  /* 0x8000000207077210 */ /* 0x000fe20007ffe806 */
[----:B0-----:R-:W0:Y:S02]  /*0140*/  MUFU.RCP R8, R8 ;  /* 0x0000000800087308 */ /* 0x001e240000001000 */
[----:B0-----:R-:W-:-:S06]  /*0150*/  IADD3 R4, PT, PT, R8, 0xffffffe, RZ ;  /* 0x0ffffffe08047810 */ /* 0x001fcc0007ffe0ff */
        /* <DEDUP_REMOVED lines=23> */
.L_x_8:
[----:B-1----:R-:W-:-:S04]  /*02d0*/  IMAD.WIDE R6, R3, 0x4, R10 ;  /* 0x0000000403067825 */ /* 0x002fc800078e020a */
[----:B0-2---:R-:W-:Y:S02]  /*02e0*/  IMAD.WIDE R4, R3, 0x4, R8 ;  /* 0x0000000403047825 */ /* 0x005fe400078e0208 */
[----:B------:R-:W2:Y:S04]  /*02f0*/  LDG.E R6, desc[UR4][R6.64] ;  /* 0x0000000406067981 */ /* 0x000ea8000c1e1900 */
[----:B------:R-:W2:Y:S01]  /*0300*/  LDG.E R13, desc[UR4][R4.64] ;  /* 0x00000004040d7981 */ /* 0x000ea2000c1e1900 */
[----:B------:R-:W-:Y:S01]  /*0310*/  VIADD R2, R2, 0x1 ;  /* 0x0000000102027836 */ /* 0x000fe20000000000 */
[----:B------:R-:W-:-:S04]  /*0320*/  IADD3 R3, PT, PT, R0, R3, RZ ;  /* 0x0000000300037210 */ /* 0x000fc80007ffe0ff */
[----:B------:R-:W-:Y:S01]  /*0330*/  ISETP.NE.AND P0, PT, R2, RZ, PT ;  /* 0x000000ff0200720c */ /* 0x000fe20003f05270 */
[----:B--2---:R-:W-:-:S05]  /*0340*/  FADD R13, R6, R13 ;  /* 0x0000000d060d7221 */ /* 0x004fca0000000000 */
[----:B------:R2:W-:Y:S07]  /*0350*/  STG.E desc[UR4][R4.64], R13 ;  /* 0x0000000d04007986 */ /* 0x0005ee000c101904 */
[----:B------:R-:W-:Y:S05]  /*0360*/  @P0 BRA `(.L_x_8) ;  /* 0xfffffffc00d80947 */ /* 0x000fea000383ffff */
.L_x_7:
[----:B------:R-:W-:Y:S05]  /*0370*/  BSYNC.RECONVERGENT B0 ;  /* 0x0000000000007941 */ /* 0x000fea0003800200 */
.L_x_6:
[----:B------:R-:W-:Y:S05]  /*0380*/  @!P1 EXIT ;  /* 0x000000000000994d */ /* 0x000fea0003800000 */
.L_x_9:
[----:B-12---:R-:W0:Y:S08]  /*0390*/  LDC.64 R4, c[0x0][0x388] ;  /* 0x0000e200ff047b82 */ /* 0x006e300000000a00 */
[----:B------:R-:W1:Y:S01]  /*03a0*/  LDC.64 R6, c[0x0][0x390] ;  /* 0x0000e400ff067b82 */ /* 0x000e620000000a00 */
[----:B0-----:R-:W-:-:S05]  /*03b0*/  IMAD.WIDE R12, R3, 0x4, R4 ;  /* 0x00000004030c7825 */ /* 0x001fca00078e0204 */
[----:B------:R-:W2:Y:S01]  /*03c0*/  LDG.E R2, desc[UR4][R12.64] ;  /* 0x000000040c027981 */ /* 0x000ea2000c1e1900 */
[----:B-1----:R-:W-:-:S05]  /*03d0*/  IMAD.WIDE R14, R3, 0x4, R6 ;  /* 0x00000004030e7825 */ /* 0x002fca00078e0206 */
[----:B------:R-:W2:Y:S01]  /*03e0*/  LDG.E R5, desc[UR4][R14.64] ;  /* 0x000000040e057981 */ /* 0x000ea2000c1e1900 */
[----:B------:R-:W-:-:S04]  /*03f0*/  IMAD.WIDE R6, R0, 0x4, R14 ;  /* 0x0000000400067825 */ /* 0x000fc800078e020e */
[----:B--2---:R-:W-:Y:S01]  /*0400*/  FADD R17, R2, R5 ;  /* 0x0000000502117221 */ /* 0x004fe20000000000 */
[----:B------:R-:W-:-:S04]  /*0410*/  IMAD.WIDE R4, R0, 0x4, R12 ;  /* 0x0000000400047825 */ /* 0x000fc800078e020c */
[----:B------:R0:W-:Y:S04]  /*0420*/  STG.E desc[UR4][R14.64], R17 ;  /* 0x000000110e007986 */ /* 0x0001e8000c101904 */
[----:B------:R-:W2:Y:S04]  /*0430*/  LDG.E R2, desc[UR4][R4.64] ;  /* 0x0000000404027981 */ /* 0x000ea8000c1e1900 */
[----:B------:R-:W2:Y:S01]  /*0440*/  LDG.E R9, desc[UR4][R6.64] ;  /* 0x0000000406097981 */ /* 0x000ea2000c1e1900 */
[----:B------:R-:W-:-:S04]  /*0450*/  IMAD.WIDE R10, R0, 0x4, R6 ;  /* 0x00000004000a7825 */ /* 0x000fc800078e0206 */
[----:B--2---:R-:W-:Y:S01]  /*0460*/  FADD R19, R2, R9 ;  /* 0x0000000902137221 */ /* 0x004fe20000000000 */
[----:B------:R-:W-:-:S04]  /*0470*/  IMAD.WIDE R8, R0, 0x4, R4 ;  /* 0x0000000400087825 */ /* 0x000fc800078e0204 */
[----:B------:R1:W-:Y:S04]  /*0480*/  STG.E desc[UR4][R6.64], R19 ;  /* 0x0000001306007986 */ /* 0x0003e8000c101904 */
[----:B------:R-:W2:Y:S04]  /*0490*/  LDG.E R2, desc[UR4][R8.64] ;  /* 0x0000000408027981 */ /* 0x000ea8000c1e1900 */
[----:B------:R-:W2:Y:S01]  /*04a0*/  LDG.E R13, desc[UR4][R10.64] ;  /* 0x000000040a0d7981 */ /* 0x000ea2000c1e1900 */
[----:B0-----:R-:W-:-:S04]  /*04b0*/  IMAD.WIDE R14, R0, 0x4, R10 ;  /* 0x00000004000e7825 */ /* 0x001fc800078e020a */
[----:B--2---:R-:W-:Y:S01]  /*04c0*/  FADD R21, R2, R13 ;  /* 0x0000000d02157221 */ /* 0x004fe20000000000 */
[----:B------:R-:W-:-:S04]  /*04d0*/  IMAD.WIDE R12, R0, 0x4, R8 ;  /* 0x00000004000c7825 */ /* 0x000fc800078e0208 */
[----:B------:R1:W-:Y:S04]  /*04e0*/  STG.E desc[UR4][R10.64], R21 ;  /* 0x000000150a007986 */ /* 0x0003e8000c101904 */
[----:B------:R-:W2:Y:S04]  /*04f0*/  LDG.E R12, desc[UR4][R12.64] ;  /* 0x000000040c0c7981 */ /* 0x000ea8000c1e1900 */
[----:B------:R-:W2:Y:S01]  /*0500*/  LDG.E R5, desc[UR4][R14.64] ;  /* 0x000000040e057981 */ /* 0x000ea2000c1e1900 */
[----:B------:R-:W-:-:S04]  /*0510*/  LEA R3, R0, R3, 0x2 ;  /* 0x0000000300037211 */ /* 0x000fc800078e10ff */
[----:B------:R-:W-:Y:S01]  /*0520*/  ISETP.GE.AND P0, PT, R3, UR6, PT ;  /* 0x0000000603007c0c */ /* 0x000fe2000bf06270 */
[----:B--2---:R-:W-:-:S05]  /*0530*/  FADD R5, R12, R5 ;  /* 0x000000050c057221 */ /* 0x004fca0000000000 */
[----:B------:R1:W-:Y:S07]  /*0540*/  STG.E desc[UR4][R14.64], R5 ;  /* 0x000000050e007986 */ /* 0x0003ee000c101904 */
[----:B------:R-:W-:Y:S05]  /*0550*/  @!P0 BRA `(.L_x_9) ;  /* 0xfffffffc008c8947 */ /* 0x000fea000383ffff */
[----:B------:R-:W-:Y:S05]  /*0560*/  EXIT ;  /* 0x000000000000794d */ /* 0x000fea0003800000 */
.L_x_10:
        /* <DEDUP_REMOVED lines=9> */
.L_x_14:


//--------------------- .text._Z9testPrintv       --------------------------
	.section	.text._Z9testPrintv,"ax",@progbits
	.align	128
        .global         _Z9testPrintv
        .type           _Z9testPrintv,@function
        .size           _Z9testPrintv,(.L_x_15 - _Z9testPrintv)
        .other          _Z9testPrintv,@"STO_CUDA_ENTRY STV_DEFAULT"
_Z9testPrintv:
.text._Z9testPrintv:
[----:B------:R-:W0:Y:S01]  /*0000*/  LDC R1, c[0x0][0x37c] ;  /* 0x0000df00ff017b82 */ /* 0x000e220000000800 */
[----:B------:R-:W-:Y:S01]  /*0010*/  MOV R0, 0x10 ;  /* 0x0000001000007802 */ /* 0x000fe20000000f00 */
[----:B------:R-:W1:Y:S01]  /*0020*/  LDCU.64 UR4, c[0x4][0x8] ;  /* 0x01000100ff0477ac */ /* 0x000e620008000a00 */
[----:B------:R-:W-:-:S05]  /*0030*/  CS2R R6, SRZ ;  /* 0x0000000000067805 */ /* 0x000fca000001ff00 */
[----:B------:R2:W3:Y:S01]  /*0040*/  LDC.64 R2, c[0x4][R0] ;  /* 0x0100000000027b82 */ /* 0x0004e20000000a00 */
[----:B-1----:R-:W-:Y:S02]  /*0050*/  IMAD.U32 R4, RZ, RZ, UR4 ;  /* 0x00000004ff047e24 */ /* 0x002fe4000f8e00ff */
[----:B--2---:R-:W-:-:S07]  /*0060*/  IMAD.U32 R5, RZ, RZ, UR5 ;  /* 0x00000005ff057e24 */ /* 0x004fce000f8e00ff */
[----:B------:R-:W-:-:S07]  /*0070*/  LEPC R20, `(.L_x_11) ;  /* 0x000000001014794e */ /* 0x000fce0000000000 */
[----:B0--3--:R-:W-:Y:S05]  /*0080*/  CALL.ABS.NOINC R2 ;  /* 0x0000000002007343 */ /* 0x009fea0003c00000 */
.L_x_11:
[----:B------:R-:W-:Y:S05]  /*0090*/  EXIT ;  /* 0x000000000000794d */ /* 0x000fea0003800000 */
.L_x_12:
        /* <DEDUP_REMOVED lines=14> */
.L_x_15:


//--------------------- .nv.global.init           --------------------------
	.section	.nv.global.init,"aw",@progbits
.nv.global.init:
	.type		$str,@object
	.size		$str,(.L_0 - $str)
$str:
        /*0000*/ 	.byte	0x48, 0x65, 0x6c, 0x6c, 0x6f, 0x20, 0x77, 0x6f, 0x72, 0x6c, 0x64, 0x0a, 0x00
.L_0:


//--------------------- .nv.shared.reserved.0     --------------------------
	.section	.nv.shared.reserved.0,"aw",@nobits
	.weak		__nv_reservedSMEM_offset_0_alias
	.size		__nv_reservedSMEM_offset_0_alias, 0, 64
	.other		__nv_reservedSMEM_offset_0_alias,@"STO_CUDA_RESERVED_SHARED STV_DEFAULT"
__nv_reservedSMEM_offset_0_alias:
	.zero		0
	.zero		64


//--------------------- .nv.constant0._Z4add2iPfS_ff --------------------------
	.section	.nv.constant0._Z4add2iPfS_ff,"a",@progbits
	.sectionflags	@""
	.align	4
.nv.constant0._Z4add2iPfS_ff:
	.zero		928


//--------------------- .nv.constant0._Z3addiPfS_ --------------------------
	.section	.nv.constant0._Z3addiPfS_,"a",@progbits
	.sectionflags	@""
	.align	4
.nv.constant0._Z3addiPfS_:
	.zero		920


//--------------------- .nv.constant0._Z9testPrintv --------------------------
	.section	.nv.constant0._Z9testPrintv,"a",@progbits
	.sectionflags	@""
	.align	4
.nv.constant0._Z9testPrintv:
	.zero		896


//--------------------- SYMBOLS --------------------------

	.type		.nv.reservedSmem.offset0,@object
	.size		.nv.reservedSmem.offset0,0x4
	.type		malloc,@function
	.type		vprintf,@function
